//
// Generated by NVIDIA NVVM Compiler
//
// Compiler Build ID: CL-36424714
// Cuda compilation tools, release 13.0, V13.0.88
// Based on NVVM 20.0.0
//

.version 9.0
.target sm_100
.address_size 64

	// .globl	_Z8suma_gpuPiS_

.visible .entry _Z8suma_gpuPiS_(
	.param .u64 .ptr .align 1 _Z8suma_gpuPiS__param_0,
	.param .u64 .ptr .align 1 _Z8suma_gpuPiS__param_1
)
{
	.reg .pred 	%p<2>;
	.reg .b32 	%r<7>;
	.reg .b64 	%rd<11>;

	ld.param.u64 	%rd1, [_Z8suma_gpuPiS__param_0];
	ld.param.u64 	%rd2, [_Z8suma_gpuPiS__param_1];
	cvta.to.global.u64 	%rd3, %rd2;
	cvta.to.global.u64 	%rd4, %rd1;
	mov.u32 	%r1, %tid.y;
	mov.u32 	%r2, %tid.x;
	mov.u32 	%r3, %ntid.x;
	mad.lo.s32 	%r4, %r1, %r3, %r2;
	add.s32 	%r5, %r4, %r3;
	mul.wide.u32 	%rd5, %r4, 4;
	add.s64 	%rd6, %rd4, %rd5;
	ld.global.u32 	%r6, [%rd6];
	mul.wide.u32 	%rd7, %r5, 4;
	add.s64 	%rd8, %rd3, %rd7;
	st.global.u32 	[%rd8], %r6;
	setp.eq.s32 	%p1, %r1, 7;
	add.s64 	%rd9, %rd3, %rd5;
	selp.b64 	%rd10, %rd9, %rd8, %p1;
	st.global.u32 	[%rd10], %r6;
	ret;

}


// ===== COMPILED SASS (sm_100) =====

	.target	sm_100

	.elftype	@"ET_EXEC"


//--------------------- .note.nv.tkinfo           --------------------------
	.section	.note.nv.tkinfo,"",@"SHT_NOTE"
	.sectionflags	@"SHF_NOTE_NV_TKINFO"
	.tkinfo
        /*0018*/ 	.word	0x00000002
        /*0030*/ 	.string	""
        /*0030*/ 	.string	"ptxas"
        /*0030*/ 	.string	"Cuda compilation tools, release 13.0, V13.0.88"
        /*0030*/ 	.string	"Build cuda_13.0.r13.0/compiler.36424714_0"
        /*0030*/ 	.string	"-arch sm_100 -m 64 "



//--------------------- .note.nv.cuinfo           --------------------------
	.section	.note.nv.cuinfo,"",@"SHT_NOTE"
	.sectionflags	@"SHF_NOTE_NV_CUINFO"
        /*0018*/ 	.short	0x0002
        /*001a*/ 	.short	0x0064
        /*001c*/ 	.short	0x0082
	.zero		2


//--------------------- .nv.info                  --------------------------
	.section	.nv.info,"",@"SHT_CUDA_INFO"
	.align	4


	//----- nvinfo : EIATTR_REGCOUNT
	.align		4
        /*0000*/ 	.byte	0x04, 0x2f
        /*0002*/ 	.short	(.L_1 - .L_0)
	.align		4
.L_0:
        /*0004*/ 	.word	index@(_Z8suma_gpuPiS_)
        /*0008*/ 	.word	0x0000000c


	//----- nvinfo : EIATTR_FRAME_SIZE
	.align		4
.L_1:
        /*000c*/ 	.byte	0x04, 0x11
        /*000e*/ 	.short	(.L_3 - .L_2)
	.align		4
.L_2:
        /*0010*/ 	.word	index@(_Z8suma_gpuPiS_)
        /*0014*/ 	.word	0x00000000


	//----- nvinfo : EIATTR_MIN_STACK_SIZE
	.align		4
.L_3:
        /*0018*/ 	.byte	0x04, 0x12
        /*001a*/ 	.short	(.L_5 - .L_4)
	.align		4
.L_4:
        /*001c*/ 	.word	index@(_Z8suma_gpuPiS_)
        /*0020*/ 	.word	0x00000000
.L_5:


//--------------------- .nv.compat                --------------------------
	.section	.nv.compat,"",@"SHT_CUDA_COMPAT_INFO"
	.align	4
        /*0000*/ 	.byte	0x02, 0x09, 0x00, 0x00, 0x02, 0x02, 0x01, 0x00, 0x02, 0x05, 0x05, 0x00, 0x03, 0x07, 0x01, 0x01
        /*0010*/ 	.byte	0x02, 0x03, 0x00, 0x00, 0x02, 0x06, 0x01, 0x00, 0x04, 0x0b, 0x08, 0x00, 0x09, 0x00, 0x00, 0x00
        /*0020*/ 	.byte	0x00, 0x00, 0x00, 0x00


//--------------------- .nv.info._Z8suma_gpuPiS_  --------------------------
	.section	.nv.info._Z8suma_gpuPiS_,"",@"SHT_CUDA_INFO"
	.sectionflags	@""
	.align	4


	//----- nvinfo : EIATTR_CUDA_API_VERSION
	.align		4
        /*0000*/ 	.byte	0x04, 0x37
        /*0002*/ 	.short	(.L_7 - .L_6)
.L_6:
        /*0004*/ 	.word	0x00000082


	//----- nvinfo : EIATTR_KPARAM_INFO
	.align		4
.L_7:
        /*0008*/ 	.byte	0x04, 0x17
        /*000a*/ 	.short	(.L_9 - .L_8)
.L_8:
        /*000c*/ 	.word	0x00000000
        /*0010*/ 	.short	0x0001
        /*0012*/ 	.short	0x0008
        /*0014*/ 	.byte	0x00, 0xf5, 0x21, 0x00


	//----- nvinfo : EIATTR_KPARAM_INFO
	.align		4
.L_9:
        /*0018*/ 	.byte	0x04, 0x17
        /*001a*/ 	.short	(.L_11 - .L_10)
.L_10:
        /*001c*/ 	.word	0x00000000
        /*0020*/ 	.short	0x0000
        /*0022*/ 	.short	0x0000
        /*0024*/ 	.byte	0x00, 0xf5, 0x21, 0x00


	//----- nvinfo : EIATTR_SPARSE_MMA_MASK
	.align		4
.L_11:
        /*0028*/ 	.byte	0x03, 0x50
        /*002a*/ 	.short	0x0000


	//----- nvinfo : EIATTR_MAXREG_COUNT
	.align		4
        /*002c*/ 	.byte	0x03, 0x1b
        /*002e*/ 	.short	0x00ff


	//----- nvinfo : EIATTR_MERCURY_ISA_VERSION
	.align		4
        /*0030*/ 	.byte	0x03, 0x5f
        /*0032*/ 	.short	0x0101


	//----- nvinfo : EIATTR_VRC_CTA_INIT_COUNT
	.align		4
        /*0034*/ 	.byte	0x02, 0x4a
	.zero		1
	.zero		1


	//----- nvinfo : EIATTR_EXIT_INSTR_OFFSETS
	.align		4
        /*0038*/ 	.byte	0x04, 0x1c
        /*003a*/ 	.short	(.L_13 - .L_12)


	//   ....[0]....
.L_12:
        /*003c*/ 	.word	0x00000120


	//----- nvinfo : EIATTR_CBANK_PARAM_SIZE
	.align		4
.L_13:
        /*0040*/ 	.byte	0x03, 0x19
        /*0042*/ 	.short	0x0010


	//----- nvinfo : EIATTR_PARAM_CBANK
	.align		4
        /*0044*/ 	.byte	0x04, 0x0a
        /*0046*/ 	.short	(.L_15 - .L_14)
	.align		4
.L_14:
        /*0048*/ 	.word	index@(.nv.constant0._Z8suma_gpuPiS_)
        /*004c*/ 	.short	0x0380
        /*004e*/ 	.short	0x0010


	//----- nvinfo : EIATTR_SW_WAR
	.align		4
.L_15:
        /*0050*/ 	.byte	0x04, 0x36
        /*0052*/ 	.short	(.L_17 - .L_16)
.L_16:
        /*0054*/ 	.word	0x00000008
.L_17:


//--------------------- .nv.callgraph             --------------------------
	.section	.nv.callgraph,"",@"SHT_CUDA_CALLGRAPH"
	.align	4
	.sectionentsize	8
	.align		4
        /*0000*/ 	.word	0x00000000
	.align		4
        /*0004*/ 	.word	0xffffffff
	.align		4
        /*0008*/ 	.word	0x00000000
	.align		4
        /*000c*/ 	.word	0xfffffffe
	.align		4
        /*0010*/ 	.word	0x00000000
	.align		4
        /*0014*/ 	.word	0xfffffffd
	.align		4
        /*0018*/ 	.word	0x00000000
	.align		4
        /*001c*/ 	.word	0xfffffffc


//--------------------- .text._Z8suma_gpuPiS_     --------------------------
	.section	.text._Z8suma_gpuPiS_,"ax",@progbits
	.align	128
        .global         _Z8suma_gpuPiS_
        .type           _Z8suma_gpuPiS_,@function
        .size           _Z8suma_gpuPiS_,(.L_x_1 - _Z8suma_gpuPiS_)
        .other          _Z8suma_gpuPiS_,@"STO_CUDA_ENTRY STV_DEFAULT"
_Z8suma_gpuPiS_:
.text._Z8suma_gpuPiS_:
[----:B------:R-:W-:Y:S01]  /*0000*/  LDC R1, c[0x0][0x37c] ;  /* 0x0000df00ff017b82 */ /* 0x000fe20000000800 */
[----:B------:R-:W0:Y:S07]  /*0010*/  S2R R0, SR_TID.Y ;  /* 0x0000000000007919 */ /* 0x000e2e0000002200 */
[----:B------:R-:W1:Y:S01]  /*0020*/  LDC.64 R2, c[0x0][0x380] ;  /* 0x0000e000ff027b82 */ /* 0x000e620000000a00 */
[----:B------:R-:W0:Y:S01]  /*0030*/  LDCU UR6, c[0x0][0x360] ;  /* 0x00006c00ff0677ac */ /* 0x000e220008000800 */
[----:B------:R-:W0:Y:S01]  /*0040*/  S2R R7, SR_TID.X ;  /* 0x0000000000077919 */ /* 0x000e220000002100 */
[----:B------:R-:W2:Y:S05]  /*0050*/  LDCU.64 UR4, c[0x0][0x358] ;  /* 0x00006b00ff0477ac */ /* 0x000eaa0008000a00 */
[----:B------:R-:W3:Y:S01]  /*0060*/  LDC.64 R4, c[0x0][0x388] ;  /* 0x0000e200ff047b82 */ /* 0x000ee20000000a00 */
[----:B0-----:R-:W-:-:S04]  /*0070*/  IMAD R7, R0, UR6, R7 ;  /* 0x0000000600077c24 */ /* 0x001fc8000f8e0207 */
[----:B-1----:R-:W-:-:S06]  /*0080*/  IMAD.WIDE.U32 R2, R7, 0x4, R2 ;  /* 0x0000000407027825 */ /* 0x002fcc00078e0002 */
[----:B--2---:R-:W2:Y:S01]  /*0090*/  LDG.E R3, desc[UR4][R2.64] ;  /* 0x0000000402037981 */ /* 0x004ea2000c1e1900 */
[C---:B------:R-:W-:Y:S01]  /*00a0*/  IADD3 R9, PT, PT, R7.reuse, UR6, RZ ;  /* 0x0000000607097c10 */ /* 0x040fe2000fffe0ff */
[----:B---3--:R-:W-:Y:S01]  /*00b0*/  IMAD.WIDE.U32 R6, R7, 0x4, R4 ;  /* 0x0000000407067825 */ /* 0x008fe200078e0004 */
[----:B------:R-:W-:-:S03]  /*00c0*/  ISETP.NE.AND P0, PT, R0, 0x7, PT ;  /* 0x000000070000780c */ /* 0x000fc60003f05270 */
[----:B------:R-:W-:-:S03]  /*00d0*/  IMAD.WIDE.U32 R4, R9, 0x4, R4 ;  /* 0x0000000409047825 */ /* 0x000fc600078e0004 */
[----:B------:R-:W-:Y:S02]  /*00e0*/  SEL R6, R6, R4, !P0 ;  /* 0x0000000406067207 */ /* 0x000fe40004000000 */
[----:B------:R-:W-:Y:S01]  /*00f0*/  SEL R7, R7, R5, !P0 ;  /* 0x0000000507077207 */ /* 0x000fe20004000000 */
[----:B--2---:R-:W-:Y:S04]  /*0100*/  STG.E desc[UR4][R4.64], R3 ;  /* 0x0000000304007986 */ /* 0x004fe8000c101904 */
[----:B------:R-:W-:Y:S01]  /*0110*/  STG.E desc[UR4][R6.64], R3 ;  /* 0x0000000306007986 */ /* 0x000fe2000c101904 */
[----:B------:R-:W-:Y:S05]  /*0120*/  EXIT ;  /* 0x000000000000794d */ /* 0x000fea0003800000 */
.L_x_0:
[----:B------:R-:W-:-:S00]  /*0130*/  BRA `(.L_x_0) ;  /* 0xfffffffc00fc7947 */ /* 0x000fc0000383ffff */
[----:B------:R-:W-:-:S00]  /*0140*/  NOP ;  /* 0x0000000000007918 */ /* 0x000fc00000000000 */
        /* <DEDUP_REMOVED lines=11> */
.L_x_1:


//--------------------- .nv.shared.reserved.0     --------------------------
	.section	.nv.shared.reserved.0,"aw",@nobits
	.weak		__nv_reservedSMEM_offset_0_alias
	.size		__nv_reservedSMEM_offset_0_alias, 0, 64
	.other		__nv_reservedSMEM_offset_0_alias,@"STO_CUDA_RESERVED_SHARED STV_DEFAULT"
__nv_reservedSMEM_offset_0_alias:
	.zero		0
	.zero		64


//--------------------- .nv.constant0._Z8suma_gpuPiS_ --------------------------
	.section	.nv.constant0._Z8suma_gpuPiS_,"a",@progbits
	.sectionflags	@""
	.align	4
.nv.constant0._Z8suma_gpuPiS_:
	.zero		912


//--------------------- SYMBOLS --------------------------

	.type		.nv.reservedSmem.offset0,@object
	.size		.nv.reservedSmem.offset0,0x4
